//
// Generated by NVIDIA NVVM Compiler
//
// Compiler Build ID: CL-36424714
// Cuda compilation tools, release 13.0, V13.0.88
// Based on NVVM 20.0.0
//

.version 9.0
.target sm_100
.address_size 64

	// .globl	_Z3AddPiS_S_i

.visible .entry _Z3AddPiS_S_i(
	.param .u64 .ptr .align 1 _Z3AddPiS_S_i_param_0,
	.param .u64 .ptr .align 1 _Z3AddPiS_S_i_param_1,
	.param .u64 .ptr .align 1 _Z3AddPiS_S_i_param_2,
	.param .u32 _Z3AddPiS_S_i_param_3
)
{
	.reg .pred 	%p<2>;
	.reg .b32 	%r<9>;
	.reg .b64 	%rd<11>;

	ld.param.u64 	%rd1, [_Z3AddPiS_S_i_param_0];
	ld.param.u64 	%rd2, [_Z3AddPiS_S_i_param_1];
	ld.param.u64 	%rd3, [_Z3AddPiS_S_i_param_2];
	ld.param.u32 	%r2, [_Z3AddPiS_S_i_param_3];
	mov.u32 	%r3, %tid.x;
	mov.u32 	%r4, %ctaid.x;
	mov.u32 	%r5, %ntid.x;
	mad.lo.s32 	%r1, %r4, %r5, %r3;
	setp.ge.s32 	%p1, %r1, %r2;
	@%p1 bra 	$L__BB0_2;
	cvta.to.global.u64 	%rd4, %rd1;
	cvta.to.global.u64 	%rd5, %rd2;
	cvta.to.global.u64 	%rd6, %rd3;
	mul.wide.u32 	%rd7, %r1, 4;
	add.s64 	%rd8, %rd4, %rd7;
	ld.global.u32 	%r6, [%rd8];
	add.s64 	%rd9, %rd5, %rd7;
	ld.global.u32 	%r7, [%rd9];
	add.s32 	%r8, %r7, %r6;
	add.s64 	%rd10, %rd6, %rd7;
	st.global.u32 	[%rd10], %r8;
$L__BB0_2:
	ret;

}


// ===== COMPILED SASS (sm_100) =====

	.target	sm_100

	.elftype	@"ET_EXEC"


//--------------------- .note.nv.tkinfo           --------------------------
	.section	.note.nv.tkinfo,"",@"SHT_NOTE"
	.sectionflags	@"SHF_NOTE_NV_TKINFO"
	.tkinfo
        /*0018*/ 	.word	0x00000002
        /*0030*/ 	.string	""
        /*0030*/ 	.string	"ptxas"
        /*0030*/ 	.string	"Cuda compilation tools, release 13.0, V13.0.88"
        /*0030*/ 	.string	"Build cuda_13.0.r13.0/compiler.36424714_0"
        /*0030*/ 	.string	"-arch sm_100 -m 64 "



//--------------------- .note.nv.cuinfo           --------------------------
	.section	.note.nv.cuinfo,"",@"SHT_NOTE"
	.sectionflags	@"SHF_NOTE_NV_CUINFO"
        /*0018*/ 	.short	0x0002
        /*001a*/ 	.short	0x0064
        /*001c*/ 	.short	0x0082
	.zero		2


//--------------------- .nv.info                  --------------------------
	.section	.nv.info,"",@"SHT_CUDA_INFO"
	.align	4


	//----- nvinfo : EIATTR_REGCOUNT
	.align		4
        /*0000*/ 	.byte	0x04, 0x2f
        /*0002*/ 	.short	(.L_1 - .L_0)
	.align		4
.L_0:
        /*0004*/ 	.word	index@(_Z3AddPiS_S_i)
        /*0008*/ 	.word	0x0000000c


	//----- nvinfo : EIATTR_FRAME_SIZE
	.align		4
.L_1:
        /*000c*/ 	.byte	0x04, 0x11
        /*000e*/ 	.short	(.L_3 - .L_2)
	.align		4
.L_2:
        /*0010*/ 	.word	index@(_Z3AddPiS_S_i)
        /*0014*/ 	.word	0x00000000


	//----- nvinfo : EIATTR_MIN_STACK_SIZE
	.align		4
.L_3:
        /*0018*/ 	.byte	0x04, 0x12
        /*001a*/ 	.short	(.L_5 - .L_4)
	.align		4
.L_4:
        /*001c*/ 	.word	index@(_Z3AddPiS_S_i)
        /*0020*/ 	.word	0x00000000
.L_5:


//--------------------- .nv.compat                --------------------------
	.section	.nv.compat,"",@"SHT_CUDA_COMPAT_INFO"
	.align	4
        /*0000*/ 	.byte	0x02, 0x09, 0x00, 0x00, 0x02, 0x02, 0x01, 0x00, 0x02, 0x05, 0x05, 0x00, 0x03, 0x07, 0x01, 0x01
        /*0010*/ 	.byte	0x02, 0x03, 0x00, 0x00, 0x02, 0x06, 0x01, 0x00, 0x04, 0x0b, 0x08, 0x00, 0x09, 0x00, 0x00, 0x00
        /*0020*/ 	.byte	0x00, 0x00, 0x00, 0x00


//--------------------- .nv.info._Z3AddPiS_S_i    --------------------------
	.section	.nv.info._Z3AddPiS_S_i,"",@"SHT_CUDA_INFO"
	.sectionflags	@""
	.align	4


	//----- nvinfo : EIATTR_CUDA_API_VERSION
	.align		4
        /*0000*/ 	.byte	0x04, 0x37
        /*0002*/ 	.short	(.L_7 - .L_6)
.L_6:
        /*0004*/ 	.word	0x00000082


	//----- nvinfo : EIATTR_KPARAM_INFO
	.align		4
.L_7:
        /*0008*/ 	.byte	0x04, 0x17
        /*000a*/ 	.short	(.L_9 - .L_8)
.L_8:
        /*000c*/ 	.word	0x00000000
        /*0010*/ 	.short	0x0003
        /*0012*/ 	.short	0x0018
        /*0014*/ 	.byte	0x00, 0xf0, 0x11, 0x00


	//----- nvinfo : EIATTR_KPARAM_INFO
	.align		4
.L_9:
        /*0018*/ 	.byte	0x04, 0x17
        /*001a*/ 	.short	(.L_11 - .L_10)
.L_10:
        /*001c*/ 	.word	0x00000000
        /*0020*/ 	.short	0x0002
        /*0022*/ 	.short	0x0010
        /*0024*/ 	.byte	0x00, 0xf5, 0x21, 0x00


	//----- nvinfo : EIATTR_KPARAM_INFO
	.align		4
.L_11:
        /*0028*/ 	.byte	0x04, 0x17
        /*002a*/ 	.short	(.L_13 - .L_12)
.L_12:
        /*002c*/ 	.word	0x00000000
        /*0030*/ 	.short	0x0001
        /*0032*/ 	.short	0x0008
        /*0034*/ 	.byte	0x00, 0xf5, 0x21, 0x00


	//----- nvinfo : EIATTR_KPARAM_INFO
	.align		4
.L_13:
        /*0038*/ 	.byte	0x04, 0x17
        /*003a*/ 	.short	(.L_15 - .L_14)
.L_14:
        /*003c*/ 	.word	0x00000000
        /*0040*/ 	.short	0x0000
        /*0042*/ 	.short	0x0000
        /*0044*/ 	.byte	0x00, 0xf5, 0x21, 0x00


	//----- nvinfo : EIATTR_SPARSE_MMA_MASK
	.align		4
.L_15:
        /*0048*/ 	.byte	0x03, 0x50
        /*004a*/ 	.short	0x0000


	//----- nvinfo : EIATTR_MAXREG_COUNT
	.align		4
        /*004c*/ 	.byte	0x03, 0x1b
        /*004e*/ 	.short	0x00ff


	//----- nvinfo : EIATTR_MERCURY_ISA_VERSION
	.align		4
        /*0050*/ 	.byte	0x03, 0x5f
        /*0052*/ 	.short	0x0101


	//----- nvinfo : EIATTR_VRC_CTA_INIT_COUNT
	.align		4
        /*0054*/ 	.byte	0x02, 0x4a
	.zero		1
	.zero		1


	//----- nvinfo : EIATTR_EXIT_INSTR_OFFSETS
	.align		4
        /*0058*/ 	.byte	0x04, 0x1c
        /*005a*/ 	.short	(.L_17 - .L_16)


	//   ....[0]....
.L_16:
        /*005c*/ 	.word	0x00000070


	//   ....[1]....
        /*0060*/ 	.word	0x00000130


	//----- nvinfo : EIATTR_CBANK_PARAM_SIZE
	.align		4
.L_17:
        /*0064*/ 	.byte	0x03, 0x19
        /*0066*/ 	.short	0x001c


	//----- nvinfo : EIATTR_PARAM_CBANK
	.align		4
        /*0068*/ 	.byte	0x04, 0x0a
        /*006a*/ 	.short	(.L_19 - .L_18)
	.align		4
.L_18:
        /*006c*/ 	.word	index@(.nv.constant0._Z3AddPiS_S_i)
        /*0070*/ 	.short	0x0380
        /*0072*/ 	.short	0x001c


	//----- nvinfo : EIATTR_SW_WAR
	.align		4
.L_19:
        /*0074*/ 	.byte	0x04, 0x36
        /*0076*/ 	.short	(.L_21 - .L_20)
.L_20:
        /*0078*/ 	.word	0x00000008
.L_21:


//--------------------- .nv.callgraph             --------------------------
	.section	.nv.callgraph,"",@"SHT_CUDA_CALLGRAPH"
	.align	4
	.sectionentsize	8
	.align		4
        /*0000*/ 	.word	0x00000000
	.align		4
        /*0004*/ 	.word	0xffffffff
	.align		4
        /*0008*/ 	.word	0x00000000
	.align		4
        /*000c*/ 	.word	0xfffffffe
	.align		4
        /*0010*/ 	.word	0x00000000
	.align		4
        /*0014*/ 	.word	0xfffffffd
	.align		4
        /*0018*/ 	.word	0x00000000
	.align		4
        /*001c*/ 	.word	0xfffffffc


//--------------------- .text._Z3AddPiS_S_i       --------------------------
	.section	.text._Z3AddPiS_S_i,"ax",@progbits
	.align	128
        .global         _Z3AddPiS_S_i
        .type           _Z3AddPiS_S_i,@function
        .size           _Z3AddPiS_S_i,(.L_x_1 - _Z3AddPiS_S_i)
        .other          _Z3AddPiS_S_i,@"STO_CUDA_ENTRY STV_DEFAULT"
_Z3AddPiS_S_i:
.text._Z3AddPiS_S_i:
[----:B------:R-:W-:Y:S01]  /*0000*/  LDC R1, c[0x0][0x37c] ;  /* 0x0000df00ff017b82 */ /* 0x000fe20000000800 */
[----:B------:R-:W0:Y:S07]  /*0010*/  S2R R9, SR_TID.X ;  /* 0x0000000000097919 */ /* 0x000e2e0000002100 */
[----:B------:R-:W0:Y:S01]  /*0020*/  S2UR UR4, SR_CTAID.X ;  /* 0x00000000000479c3 */ /* 0x000e220000002500 */
[----:B------:R-:W1:Y:S07]  /*0030*/  LDCU UR5, c[0x0][0x398] ;  /* 0x00007300ff0577ac */ /* 0x000e6e0008000800 */
[----:B------:R-:W0:Y:S02]  /*0040*/  LDC R0, c[0x0][0x360] ;  /* 0x0000d800ff007b82 */ /* 0x000e240000000800 */
[----:B0-----:R-:W-:-:S05]  /*0050*/  IMAD R9, R0, UR4, R9 ;  /* 0x0000000400097c24 */ /* 0x001fca000f8e0209 */
[----:B-1----:R-:W-:-:S13]  /*0060*/  ISETP.GE.AND P0, PT, R9, UR5, PT ;  /* 0x0000000509007c0c */ /* 0x002fda000bf06270 */
[----:B------:R-:W-:Y:S05]  /*0070*/  @P0 EXIT ;  /* 0x000000000000094d */ /* 0x000fea0003800000 */
[----:B------:R-:W0:Y:S01]  /*0080*/  LDC.64 R2, c[0x0][0x380] ;  /* 0x0000e000ff027b82 */ /* 0x000e220000000a00 */
[----:B------:R-:W1:Y:S07]  /*0090*/  LDCU.64 UR4, c[0x0][0x358] ;  /* 0x00006b00ff0477ac */ /* 0x000e6e0008000a00 */
[----:B------:R-:W2:Y:S08]  /*00a0*/  LDC.64 R4, c[0x0][0x388] ;  /* 0x0000e200ff047b82 */ /* 0x000eb00000000a00 */
[----:B------:R-:W3:Y:S01]  /*00b0*/  LDC.64 R6, c[0x0][0x390] ;  /* 0x0000e400ff067b82 */ /* 0x000ee20000000a00 */
[----:B0-----:R-:W-:-:S06]  /*00c0*/  IMAD.WIDE.U32 R2, R9, 0x4, R2 ;  /* 0x0000000409027825 */ /* 0x001fcc00078e0002 */
[----:B-1----:R-:W4:Y:S01]  /*00d0*/  LDG.E R2, desc[UR4][R2.64] ;  /* 0x0000000402027981 */ /* 0x002f22000c1e1900 */
[----:B--2---:R-:W-:-:S06]  /*00e0*/  IMAD.WIDE.U32 R4, R9, 0x4, R4 ;  /* 0x0000000409047825 */ /* 0x004fcc00078e0004 */
[----:B------:R-:W4:Y:S01]  /*00f0*/  LDG.E R5, desc[UR4][R4.64] ;  /* 0x0000000404057981 */ /* 0x000f22000c1e1900 */
[----:B---3--:R-:W-:Y:S01]  /*0100*/  IMAD.WIDE.U32 R6, R9, 0x4, R6 ;  /* 0x0000000409067825 */ /* 0x008fe200078e0006 */
[----:B----4-:R-:W-:-:S05]  /*0110*/  IADD3 R9, PT, PT, R2, R5, RZ ;  /* 0x0000000502097210 */ /* 0x010fca0007ffe0ff */
[----:B------:R-:W-:Y:S01]  /*0120*/  STG.E desc[UR4][R6.64], R9 ;  /* 0x0000000906007986 */ /* 0x000fe2000c101904 */
[----:B------:R-:W-:Y:S05]  /*0130*/  EXIT ;  /* 0x000000000000794d */ /* 0x000fea0003800000 */
.L_x_0:
[----:B------:R-:W-:-:S00]  /*0140*/  BRA `(.L_x_0) ;  /* 0xfffffffc00fc7947 */ /* 0x000fc0000383ffff */
[----:B------:R-:W-:-:S00]  /*0150*/  NOP ;  /* 0x0000000000007918 */ /* 0x000fc00000000000 */
        /* <DEDUP_REMOVED lines=10> */
.L_x_1:


//--------------------- .nv.shared.reserved.0     --------------------------
	.section	.nv.shared.reserved.0,"aw",@nobits
	.weak		__nv_reservedSMEM_offset_0_alias
	.size		__nv_reservedSMEM_offset_0_alias, 0, 64
	.other		__nv_reservedSMEM_offset_0_alias,@"STO_CUDA_RESERVED_SHARED STV_DEFAULT"
__nv_reservedSMEM_offset_0_alias:
	.zero		0
	.zero		64


//--------------------- .nv.constant0._Z3AddPiS_S_i --------------------------
	.section	.nv.constant0._Z3AddPiS_S_i,"a",@progbits
	.sectionflags	@""
	.align	4
.nv.constant0._Z3AddPiS_S_i:
	.zero		924


//--------------------- SYMBOLS --------------------------

	.type		.nv.reservedSmem.offset0,@object
	.size		.nv.reservedSmem.offset0,0x4
